	.headerflags	@"EF_CUDA_TEXMODE_UNIFIED EF_CUDA_64BIT_ADDRESS EF_CUDA_ACCELERATORS EF_CUDA_SM90 EF_CUDA_VIRTUAL_SM(EF_CUDA_SM90)"
	.elftype	@"ET_EXEC"


//--------------------- .nv.info                  --------------------------
	.section	.nv.info,"",@"SHT_CUDA_INFO"
	.align	4


	//----- nvinfo : EIATTR_REGCOUNT
	.align		4
        /*0000*/ 	.byte	0x04, 0x2f
        /*0002*/ 	.short	(.L_3 - .L_2)
	.align		4
.L_2:
        /*0004*/ 	.word	index@(triton_poi_fused__native_batch_norm_legit_no_training_relu_35)
        /*0008*/ 	.word	0x00000028


	//----- nvinfo : EIATTR_MIN_STACK_SIZE
	.align		4
.L_3:
        /*000c*/ 	.byte	0x04, 0x12
        /*000e*/ 	.short	(.L_5 - .L_4)
	.align		4
.L_4:
        /*0010*/ 	.word	index@(triton_poi_fused__native_batch_norm_legit_no_training_relu_35)
        /*0014*/ 	.word	0x00000000


	//----- nvinfo : EIATTR_FRAME_SIZE
	.align		4
.L_5:
        /*0018*/ 	.byte	0x04, 0x11
        /*001a*/ 	.short	(.L_7 - .L_6)
	.align		4
.L_6:
        /*001c*/ 	.word	index@(triton_poi_fused__native_batch_norm_legit_no_training_relu_35)
        /*0020*/ 	.word	0x00000000


	//----- nvinfo : EIATTR_MIN_STACK_SIZE
	.align		4
.L_7:
        /*0024*/ 	.byte	0x04, 0x12
        /*0026*/ 	.short	(.L_9 - .L_8)
	.align		4
.L_8:
        /*0028*/ 	.word	index@(triton_poi_fused__native_batch_norm_legit_no_training_relu_35)
        /*002c*/ 	.word	0x00000000
.L_9:


//--------------------- .nv.info.triton_poi_fused__native_batch_norm_legit_no_training_relu_35 --------------------------
	.section	.nv.info.triton_poi_fused__native_batch_norm_legit_no_training_relu_35,"",@"SHT_CUDA_INFO"
	.sectionflags	@""
	.align	4


	//----- nvinfo : EIATTR_CUDA_API_VERSION
	.align		4
        /*0000*/ 	.byte	0x04, 0x37
        /*0002*/ 	.short	(.L_11 - .L_10)
.L_10:
        /*0004*/ 	.word	0x0000007c


	//----- nvinfo : EIATTR_KPARAM_INFO
	.align		4
.L_11:
        /*0008*/ 	.byte	0x04, 0x17
        /*000a*/ 	.short	(.L_13 - .L_12)
.L_12:
        /*000c*/ 	.word	0x00000000
        /*0010*/ 	.short	0x0007
        /*0012*/ 	.short	0x0034
        /*0014*/ 	.byte	0x00, 0xf0, 0x11, 0x00


	//----- nvinfo : EIATTR_KPARAM_INFO
	.align		4
.L_13:
        /*0018*/ 	.byte	0x04, 0x17
        /*001a*/ 	.short	(.L_15 - .L_14)
.L_14:
        /*001c*/ 	.word	0x00000000
        /*0020*/ 	.short	0x0006
        /*0022*/ 	.short	0x0030
        /*0024*/ 	.byte	0x00, 0xf0, 0x11, 0x00


	//----- nvinfo : EIATTR_KPARAM_INFO
	.align		4
.L_15:
        /*0028*/ 	.byte	0x04, 0x17
        /*002a*/ 	.short	(.L_17 - .L_16)
.L_16:
        /*002c*/ 	.word	0x00000000
        /*0030*/ 	.short	0x0005
        /*0032*/ 	.short	0x0028
        /*0034*/ 	.byte	0x00, 0xf4, 0x21, 0x00


	//----- nvinfo : EIATTR_KPARAM_INFO
	.align		4
.L_17:
        /*0038*/ 	.byte	0x04, 0x17
        /*003a*/ 	.short	(.L_19 - .L_18)
.L_18:
        /*003c*/ 	.word	0x00000000
        /*0040*/ 	.short	0x0004
        /*0042*/ 	.short	0x0020
        /*0044*/ 	.byte	0x00, 0xf4, 0x21, 0x00


	//----- nvinfo : EIATTR_KPARAM_INFO
	.align		4
.L_19:
        /*0048*/ 	.byte	0x04, 0x17
        /*004a*/ 	.short	(.L_21 - .L_20)
.L_20:
        /*004c*/ 	.word	0x00000000
        /*0050*/ 	.short	0x0003
        /*0052*/ 	.short	0x0018
        /*0054*/ 	.byte	0x00, 0xf4, 0x21, 0x00


	//----- nvinfo : EIATTR_KPARAM_INFO
	.align		4
.L_21:
        /*0058*/ 	.byte	0x04, 0x17
        /*005a*/ 	.short	(.L_23 - .L_22)
.L_22:
        /*005c*/ 	.word	0x00000000
        /*0060*/ 	.short	0x0002
        /*0062*/ 	.short	0x0010
        /*0064*/ 	.byte	0x00, 0xf4, 0x21, 0x00


	//----- nvinfo : EIATTR_KPARAM_INFO
	.align		4
.L_23:
        /*0068*/ 	.byte	0x04, 0x17
        /*006a*/ 	.short	(.L_25 - .L_24)
.L_24:
        /*006c*/ 	.word	0x00000000
        /*0070*/ 	.short	0x0001
        /*0072*/ 	.short	0x0008
        /*0074*/ 	.byte	0x00, 0xf4, 0x21, 0x00


	//----- nvinfo : EIATTR_KPARAM_INFO
	.align		4
.L_25:
        /*0078*/ 	.byte	0x04, 0x17
        /*007a*/ 	.short	(.L_27 - .L_26)
.L_26:
        /*007c*/ 	.word	0x00000000
        /*0080*/ 	.short	0x0000
        /*0082*/ 	.short	0x0000
        /*0084*/ 	.byte	0x00, 0xf4, 0x21, 0x00


	//----- nvinfo : EIATTR_SPARSE_MMA_MASK
	.align		4
.L_27:
        /*0088*/ 	.byte	0x03, 0x50
        /*008a*/ 	.short	0x0000


	//----- nvinfo : EIATTR_MAXREG_COUNT
	.align		4
        /*008c*/ 	.byte	0x03, 0x1b
        /*008e*/ 	.short	0x00ff


	//----- nvinfo : EIATTR_EXIT_INSTR_OFFSETS
	.align		4
        /*0090*/ 	.byte	0x04, 0x1c
        /*0092*/ 	.short	(.L_29 - .L_28)


	//   ....[0]....
.L_28:
        /*0094*/ 	.word	0x00001ca0


	//   ....[1]....
        /*0098*/ 	.word	0x00001d40


	//----- nvinfo : EIATTR_REQNTID
	.align		4
.L_29:
        /*009c*/ 	.byte	0x04, 0x10
        /*009e*/ 	.short	(.L_31 - .L_30)
.L_30:
        /*00a0*/ 	.word	0x00000100
        /*00a4*/ 	.word	0x00000001
        /*00a8*/ 	.word	0x00000001


	//----- nvinfo : EIATTR_CBANK_PARAM_SIZE
	.align		4
.L_31:
        /*00ac*/ 	.byte	0x03, 0x19
        /*00ae*/ 	.short	0x0038


	//----- nvinfo : EIATTR_PARAM_CBANK
	.align		4
        /*00b0*/ 	.byte	0x04, 0x0a
        /*00b2*/ 	.short	(.L_33 - .L_32)
	.align		4
.L_32:
        /*00b4*/ 	.word	index@(.nv.constant0.triton_poi_fused__native_batch_norm_legit_no_training_relu_35)
        /*00b8*/ 	.short	0x0210
        /*00ba*/ 	.short	0x0038


	//----- nvinfo : EIATTR_SW_WAR
	.align		4
.L_33:
        /*00bc*/ 	.byte	0x04, 0x36
        /*00be*/ 	.short	(.L_35 - .L_34)
.L_34:
        /*00c0*/ 	.word	0x00000008
.L_35:


//--------------------- .nv.callgraph             --------------------------
	.section	.nv.callgraph,"",@"SHT_CUDA_CALLGRAPH"
	.align	4
	.sectionentsize	8
	.align		4
        /*0000*/ 	.word	0x00000000
	.align		4
        /*0004*/ 	.word	0xffffffff
	.align		4
        /*0008*/ 	.word	0x00000000
	.align		4
        /*000c*/ 	.word	0xfffffffe
	.align		4
        /*0010*/ 	.word	0x00000000
	.align		4
        /*0014*/ 	.word	0xfffffffd
	.align		4
        /*0018*/ 	.word	0x00000000
	.align		4
        /*001c*/ 	.word	0xfffffffc


//--------------------- .nv.constant4             --------------------------
	.section	.nv.constant4,"a",@progbits
	.align	8
	.align		8
.nv.constant4:
        /*0000*/ 	.dword	_$_str
	.align		8
        /*0008*/ 	.dword	_$_str_$_2


//--------------------- .text.triton_poi_fused__native_batch_norm_legit_no_training_relu_35 --------------------------
	.section	.text.triton_poi_fused__native_batch_norm_legit_no_training_relu_35,"ax",@progbits
	.sectionflags	@"SHF_BARRIERS=1"
	.align	128
        .global         triton_poi_fused__native_batch_norm_legit_no_training_relu_35
        .type           triton_poi_fused__native_batch_norm_legit_no_training_relu_35,@function
        .size           triton_poi_fused__native_batch_norm_legit_no_training_relu_35,(.L_x_1 - triton_poi_fused__native_batch_norm_legit_no_training_relu_35)
        .other          triton_poi_fused__native_batch_norm_legit_no_training_relu_35,@"STO_CUDA_ENTRY STV_DEFAULT"
triton_poi_fused__native_batch_norm_legit_no_training_relu_35:
.text.triton_poi_fused__native_batch_norm_legit_no_training_relu_35:
[----:B------:R-:W0:Y:S01]  /*0000*/  LDC R1, c[0x0][0x28] ;  /* 0x00000a00ff017b82 */ /* 0x000e220000000800 */
[----:B------:R-:W1:Y:S01]  /*0010*/  S2R R21, SR_TID.X ;  /* 0x0000000000157919 */ /* 0x000e620000002100 */
[----:B------:R-:W-:Y:S02]  /*0020*/  CS2R R8, SRZ ;  /* 0x0000000000087805 */ /* 0x000fe4000001ff00 */
[----:B------:R-:W-:Y:S01]  /*0030*/  CS2R R10, SRZ ;  /* 0x00000000000a7805 */ /* 0x000fe2000001ff00 */
[----:B------:R-:W-:Y:S01]  /*0040*/  ULDC.64 UR6, c[0x0][0x208] ;  /* 0x0000820000067ab9 */ /* 0x000fe20000000a00 */
[----:B------:R-:W2:Y:S01]  /*0050*/  S2R R24, SR_CTAID.Y ;  /* 0x0000000000187919 */ /* 0x000ea20000002600 */
[----:B------:R-:W-:Y:S02]  /*0060*/  CS2R R12, SRZ ;  /* 0x00000000000c7805 */ /* 0x000fe4000001ff00 */
[----:B------:R-:W-:Y:S01]  /*0070*/  CS2R R14, SRZ ;  /* 0x00000000000e7805 */ /* 0x000fe2000001ff00 */
[----:B------:R-:W3:Y:S01]  /*0080*/  S2R R22, SR_CTAID.X ;  /* 0x0000000000167919 */ /* 0x000ee20000002500 */
[----:B-1----:R-:W-:Y:S01]  /*0090*/  IMAD.SHL.U32 R0, R21, 0x4, RZ ;  /* 0x0000000415007824 */ /* 0x002fe200078e00ff */
[----:B------:R-:W-:-:S04]  /*00a0*/  SHF.R.U32.HI R5, RZ, 0x6, R21 ;  /* 0x00000006ff057819 */ /* 0x000fc80000011615 */
[----:B------:R-:W-:Y:S02]  /*00b0*/  LOP3.LUT R3, R0, 0xfc, RZ, 0xc0, !PT ;  /* 0x000000fc00037812 */ /* 0x000fe400078ec0ff */
[----:B------:R-:W-:Y:S01]  /*00c0*/  SGXT.U32 R5, R5, 0x2 ;  /* 0x000000020505781a */ /* 0x000fe20000000000 */
[----:B---3--:R-:W-:Y:S01]  /*00d0*/  IMAD.SHL.U32 R22, R22, 0x10, RZ ;  /* 0x0000001016167824 */ /* 0x008fe200078e00ff */
[----:B--2---:R-:W-:Y:S02]  /*00e0*/  PRMT R0, R3, 0x6540, R24 ;  /* 0x0000654003007816 */ /* 0x004fe40000000018 */
[----:B------:R-:W1:Y:S02]  /*00f0*/  LDC.64 R2, c[0x0][0x210] ;  /* 0x00008400ff027b82 */ /* 0x000e640000000a00 */
[C---:B------:R-:W-:Y:S01]  /*0100*/  ISETP.GE.AND P0, PT, R0.reuse, 0x180, PT ;  /* 0x000001800000780c */ /* 0x040fe20003f06270 */
[----:B------:R-:W-:Y:S01]  /*0110*/  IMAD.HI R4, R0, 0x2aaaaaab, RZ ;  /* 0x2aaaaaab00047827 */ /* 0x000fe200078e02ff */
[----:B------:R-:W-:-:S04]  /*0120*/  LOP3.LUT R19, R22, R5, RZ, 0xfc, !PT ;  /* 0x0000000516137212 */ /* 0x000fc800078efcff */
[----:B------:R-:W-:Y:S02]  /*0130*/  SHF.R.U32.HI R7, RZ, 0x1f, R4 ;  /* 0x0000001fff077819 */ /* 0x000fe40000011604 */
[C---:B------:R-:W-:Y:S02]  /*0140*/  ISETP.LT.AND P1, PT, R19.reuse, 0x121, !P0 ;  /* 0x000001211300780c */ /* 0x040fe40004721270 */
[----:B------:R-:W-:Y:S02]  /*0150*/  LEA.HI.SX32 R7, R4, R7, 0x1c ;  /* 0x0000000704077211 */ /* 0x000fe400078fe2ff */
[----:B------:R-:W-:-:S03]  /*0160*/  LOP3.LUT R4, R19, 0x4, RZ, 0xfc, !PT ;  /* 0x0000000413047812 */ /* 0x000fc600078efcff */
[----:B------:R-:W-:Y:S01]  /*0170*/  IMAD R0, R7, -0x60, R0 ;  /* 0xffffffa007007824 */ /* 0x000fe200078e0200 */
[----:B------:R-:W-:-:S03]  /*0180*/  ISETP.LT.AND P2, PT, R4, 0x121, !P0 ;  /* 0x000001210400780c */ /* 0x000fc60004741270 */
[----:B------:R-:W-:-:S04]  /*0190*/  IMAD R0, R7, 0x6c60, R0 ;  /* 0x00006c6007007824 */ /* 0x000fc800078e0200 */
[C---:B------:R-:W-:Y:S01]  /*01a0*/  IMAD R23, R19.reuse, 0x60, R0 ;  /* 0x0000006013177824 */ /* 0x040fe200078e0200 */
[----:B------:R-:W-:-:S03]  /*01b0*/  LOP3.LUT R0, R19, 0x8, RZ, 0xfc, !PT ;  /* 0x0000000813007812 */ /* 0x000fc600078efcff */
[----:B-1----:R-:W-:Y:S01]  /*01c0*/  IMAD.WIDE R4, R23, 0x4, R2 ;  /* 0x0000000417047825 */ /* 0x002fe200078e0202 */
[----:B------:R-:W-:-:S03]  /*01d0*/  ISETP.LT.AND P3, PT, R0, 0x121, !P0 ;  /* 0x000001210000780c */ /* 0x000fc60004761270 */
[----:B------:R-:W-:Y:S01]  /*01e0*/  VIADD R7, R23, 0x180 ;  /* 0x0000018017077836 */ /* 0x000fe20000000000 */
[----:B------:R1:W2:Y:S03]  /*01f0*/  @P1 LDG.E.EL.128 R8, desc[UR6][R4.64] ;  /* 0x0000000604081981 */ /* 0x0002a6000c2e1d00 */
[----:B------:R-:W-:-:S05]  /*0200*/  IMAD.WIDE R6, R7, 0x4, R2 ;  /* 0x0000000407067825 */ /* 0x000fca00078e0202 */
[----:B------:R3:W4:Y:S01]  /*0210*/  @P2 LDG.E.EL.128 R12, desc[UR6][R6.64] ;  /* 0x00000006060c2981 */ /* 0x000722000c2e1d00 */
[----:B------:R-:W-:Y:S01]  /*0220*/  VIADD R27, R23, 0x300 ;  /* 0x00000300171b7836 */ /* 0x000fe20000000000 */
[----:B------:R-:W-:Y:S02]  /*0230*/  LOP3.LUT R0, R19, 0xc, RZ, 0xfc, !PT ;  /* 0x0000000c13007812 */ /* 0x000fe400078efcff */
[----:B------:R-:W-:Y:S02]  /*0240*/  CS2R R16, SRZ ;  /* 0x0000000000107805 */ /* 0x000fe4000001ff00 */
[----:B------:R-:W-:Y:S01]  /*0250*/  CS2R R18, SRZ ;  /* 0x0000000000127805 */ /* 0x000fe2000001ff00 */
[----:B------:R-:W-:-:S05]  /*0260*/  IMAD.WIDE R26, R27, 0x4, R2 ;  /* 0x000000041b1a7825 */ /* 0x000fca00078e0202 */
[----:B------:R5:W4:Y:S01]  /*0270*/  @P3 LDG.E.EL.128 R16, desc[UR6][R26.64] ;  /* 0x000000061a103981 */ /* 0x000b22000c2e1d00 */
[----:B------:R-:W-:Y:S01]  /*0280*/  ISETP.LT.AND P0, PT, R0, 0x121, !P0 ;  /* 0x000001210000780c */ /* 0x000fe20004701270 */
[----:B------:R-:W-:Y:S01]  /*0290*/  VIADD R23, R23, 0x480 ;  /* 0x0000048017177836 */ /* 0x000fe20000000000 */
[----:B-1----:R-:W-:Y:S02]  /*02a0*/  CS2R R4, SRZ ;  /* 0x0000000000047805 */ /* 0x002fe4000001ff00 */
[----:B---3--:R-:W-:Y:S01]  /*02b0*/  CS2R R6, SRZ ;  /* 0x0000000000067805 */ /* 0x008fe2000001ff00 */
[----:B------:R-:W-:-:S08]  /*02c0*/  IMAD.WIDE R2, R23, 0x4, R2 ;  /* 0x0000000417027825 */ /* 0x000fd000078e0202 */
[----:B------:R1:W3:Y:S01]  /*02d0*/  @P0 LDG.E.EL.128 R4, desc[UR6][R2.64] ;  /* 0x0000000602040981 */ /* 0x0002e2000c2e1d00 */
[----:B------:R-:W1:Y:S01]  /*02e0*/  S2UR UR5, SR_CgaCtaId ;  /* 0x00000000000579c3 */ /* 0x000e620000008800 */
[----:B------:R-:W-:Y:S01]  /*02f0*/  IMAD.SHL.U32 R25, R21, 0x10, RZ ;  /* 0x0000001015197824 */ /* 0x000fe200078e00ff */
[----:B------:R-:W-:Y:S01]  /*0300*/  UMOV UR4, 0x400 ;  /* 0x0000040000047882 */ /* 0x000fe20000000000 */
[----:B------:R-:W-:-:S03]  /*0310*/  SHF.R.U32.HI R0, RZ, 0x2, R21 ;  /* 0x00000002ff007819 */ /* 0x000fc60000011615 */
[----:B------:R-:W-:Y:S02]  /*0320*/  LOP3.LUT R25, R25, 0xff0, RZ, 0xc0, !PT ;  /* 0x00000ff019197812 */ /* 0x000fe400078ec0ff */
[----:B------:R-:W-:Y:S01]  /*0330*/  LOP3.LUT R0, R0, 0x30, RZ, 0xc0, !PT ;  /* 0x0000003000007812 */ /* 0x000fe200078ec0ff */
[----:B01----:R-:W-:-:S06]  /*0340*/  UPRMT UR4, UR5, 0x654, UR4 ;  /* 0x0000065405047896 */ /* 0x003fcc0008000004 */
[----:B------:R-:W-:Y:S02]  /*0350*/  IADD3 R32, R25, UR4, R0 ;  /* 0x0000000419207c10 */ /* 0x000fe4000fffe000 */
[----:B------:R-:W-:-:S04]  /*0360*/  LOP3.LUT R23, R21, 0xff, RZ, 0xc0, !PT ;  /* 0x000000ff15177812 */ /* 0x000fc800078ec0ff */
[----:B------:R-:W-:Y:S02]  /*0370*/  LEA R20, R23, UR4, 0x2 ;  /* 0x0000000417147c11 */ /* 0x000fe4000f8e10ff */
[----:B------:R-:W-:-:S04]  /*0380*/  PRMT R33, R21, 0x6540, R24 ;  /* 0x0000654015217816 */ /* 0x000fc80000000018 */
[C---:B------:R-:W-:Y:S01]  /*0390*/  ISETP.GE.AND P0, PT, R33.reuse, 0x180, PT ;  /* 0x000001802100780c */ /* 0x040fe20003f06270 */
[----:B--2---:R0:W-:Y:S01]  /*03a0*/  STS.128 [R32], R8 ;  /* 0x0000000820007388 */ /* 0x0041e20000000c00 */
[----:B------:R-:W-:Y:S08]  /*03b0*/  BAR.SYNC.DEFER_BLOCKING 0x0 ;  /* 0x0000000000007b1d */ /* 0x000ff00000010000 */
[----:B0-----:R-:W0:Y:S01]  /*03c0*/  LDC.64 R8, c[0x0][0x220] ;  /* 0x00008800ff087b82 */ /* 0x001e220000000a00 */
[----:B-----5:R-:W1:Y:S04]  /*03d0*/  LDS R26, [R20] ;  /* 0x00000000141a7984 */ /* 0x020e680000000800 */
[----:B------:R-:W-:Y:S04]  /*03e0*/  LDS R27, [R20+0x410] ;  /* 0x00041000141b7984 */ /* 0x000fe80000000800 */
[----:B------:R-:W-:Y:S04]  /*03f0*/  LDS R28, [R20+0x820] ;  /* 0x00082000141c7984 */ /* 0x000fe80000000800 */
[----:B------:R-:W-:Y:S01]  /*0400*/  LDS R29, [R20+0xc30] ;  /* 0x000c3000141d7984 */ /* 0x000fe20000000800 */
[----:B------:R-:W-:Y:S06]  /*0410*/  BAR.SYNC.DEFER_BLOCKING 0x0 ;  /* 0x0000000000007b1d */ /* 0x000fec0000010000 */
[----:B----4-:R2:W-:Y:S02]  /*0420*/  STS.128 [R32], R12 ;  /* 0x0000000c20007388 */ /* 0x0105e40000000c00 */
[----:B------:R-:W-:Y:S06]  /*0430*/  BAR.SYNC.DEFER_BLOCKING 0x0 ;  /* 0x0000000000007b1d */ /* 0x000fec0000010000 */
[----:B------:R-:W-:Y:S04]  /*0440*/  LDS R30, [R20] ;  /* 0x00000000141e7984 */ /* 0x000fe80000000800 */
[----:B------:R-:W-:Y:S04]  /*0450*/  LDS R31, [R20+0x410] ;  /* 0x00041000141f7984 */ /* 0x000fe80000000800 */
[----:B------:R-:W-:Y:S04]  /*0460*/  LDS R10, [R20+0x820] ;  /* 0x00082000140a7984 */ /* 0x000fe80000000800 */
[----:B------:R-:W4:Y:S01]  /*0470*/  LDS R11, [R20+0xc30] ;  /* 0x000c3000140b7984 */ /* 0x000f220000000800 */
[----:B------:R-:W-:Y:S06]  /*0480*/  BAR.SYNC.DEFER_BLOCKING 0x0 ;  /* 0x0000000000007b1d */ /* 0x000fec0000010000 */
[----:B------:R-:W-:Y:S02]  /*0490*/  STS.128 [R32], R16 ;  /* 0x0000001020007388 */ /* 0x000fe40000000c00 */
[----:B------:R-:W-:Y:S06]  /*04a0*/  BAR.SYNC.DEFER_BLOCKING 0x0 ;  /* 0x0000000000007b1d */ /* 0x000fec0000010000 */
[----:B------:R-:W-:Y:S04]  /*04b0*/  LDS R3, [R20] ;  /* 0x0000000014037984 */ /* 0x000fe80000000800 */
[----:B------:R-:W-:Y:S04]  /*04c0*/  LDS R0, [R20+0x410] ;  /* 0x0004100014007984 */ /* 0x000fe80000000800 */
[----:B------:R-:W5:Y:S04]  /*04d0*/  LDS R2, [R20+0x820] ;  /* 0x0008200014027984 */ /* 0x000f680000000800 */
[----:B------:R-:W1:Y:S01]  /*04e0*/  LDS R14, [R20+0xc30] ;  /* 0x000c3000140e7984 */ /* 0x000e620000000800 */
[----:B------:R-:W-:Y:S01]  /*04f0*/  BAR.SYNC.DEFER_BLOCKING 0x0 ;  /* 0x0000000000007b1d */ /* 0x000fe20000010000 */
[----:B--2---:R-:W-:-:S05]  /*0500*/  IMAD.HI R12, R33, 0x2aaaaaab, RZ ;  /* 0x2aaaaaab210c7827 */ /* 0x004fca00078e02ff */
[----:B------:R-:W-:-:S04]  /*0510*/  SHF.R.U32.HI R13, RZ, 0x1f, R12 ;  /* 0x0000001fff0d7819 */ /* 0x000fc8000001160c */
[----:B------:R-:W-:Y:S01]  /*0520*/  LEA.HI R12, R12, R13, RZ, 0x1c ;  /* 0x0000000d0c0c7211 */ /* 0x000fe200078fe0ff */
[----:B---3--:R2:W-:Y:S01]  /*0530*/  STS.128 [R32], R4 ;  /* 0x0000000420007388 */ /* 0x0085e20000000c00 */
[----:B------:R-:W-:Y:S03]  /*0540*/  BAR.SYNC.DEFER_BLOCKING 0x0 ;  /* 0x0000000000007b1d */ /* 0x000fe60000010000 */
[----:B------:R-:W-:Y:S02]  /*0550*/  IMAD R33, R12, -0x60, R33 ;  /* 0xffffffa00c217824 */ /* 0x000fe400078e0221 */
[----:B------:R-:W-:Y:S02]  /*0560*/  IMAD.MOV.U32 R15, RZ, RZ, RZ ;  /* 0x000000ffff0f7224 */ /* 0x000fe400078e00ff */
[----:B0-----:R-:W-:Y:S01]  /*0570*/  IMAD.WIDE R8, R33, 0x4, R8 ;  /* 0x0000000421087825 */ /* 0x001fe200078e0208 */
[----:B------:R-:W0:Y:S08]  /*0580*/  LDC.64 R12, c[0x0][0x218] ;  /* 0x00008600ff0c7b82 */ /* 0x000e300000000a00 */
[----:B--2---:R-:W2:Y:S08]  /*0590*/  LDC.64 R6, c[0x0][0x228] ;  /* 0x00008a00ff067b82 */ /* 0x004eb00000000a00 */
[----:B------:R-:W3:Y:S01]  /*05a0*/  LDC.64 R4, c[0x0][0x230] ;  /* 0x00008c00ff047b82 */ /* 0x000ee20000000a00 */
[----:B------:R0:W4:Y:S01]  /*05b0*/  @!P0 LDG.E.EL R15, desc[UR6][R8.64] ;  /* 0x00000006080f8981 */ /* 0x000122000c2e1900 */
[----:B------:R-:W-:Y:S01]  /*05c0*/  IMAD.MOV.U32 R19, RZ, RZ, RZ ;  /* 0x000000ffff137224 */ /* 0x000fe200078e00ff */
[----:B------:R-:W-:-:S02]  /*05d0*/  CS2R R16, SRZ ;  /* 0x0000000000107805 */ /* 0x000fc4000001ff00 */
[----:B------:R-:W1:Y:S01]  /*05e0*/  LDS R18, [R20] ;  /* 0x0000000014127984 */ /* 0x000e620000000800 */
[----:B0-----:R-:W-:-:S05]  /*05f0*/  IMAD.WIDE R12, R33, 0x4, R12 ;  /* 0x00000004210c7825 */ /* 0x001fca00078e020c */
[----:B------:R0:W1:Y:S01]  /*0600*/  @!P0 LDG.E.EL R19, desc[UR6][R12.64] ;  /* 0x000000060c138981 */ /* 0x000062000c2e1900 */
[----:B--2---:R-:W-:-:S05]  /*0610*/  IMAD.WIDE R6, R33, 0x4, R6 ;  /* 0x0000000421067825 */ /* 0x004fca00078e0206 */
[----:B------:R-:W2:Y:S01]  /*0620*/  @!P0 LDG.E.EL R17, desc[UR6][R6.64] ;  /* 0x0000000606118981 */ /* 0x000ea2000c2e1900 */
[----:B---3--:R-:W-:-:S05]  /*0630*/  IMAD.WIDE R4, R33, 0x4, R4 ;  /* 0x0000000421047825 */ /* 0x008fca00078e0204 */
[----:B------:R3:W2:Y:S01]  /*0640*/  @!P0 LDG.E.EL R16, desc[UR6][R4.64] ;  /* 0x0000000604108981 */ /* 0x0006a2000c2e1900 */
[----:B------:R-:W-:Y:S01]  /*0650*/  IMAD.MOV.U32 R8, RZ, RZ, 0x3e800000 ;  /* 0x3e800000ff087424 */ /* 0x000fe200078e00ff */
[----:B0-----:R-:W-:-:S04]  /*0660*/  SHF.R.U32.HI R12, RZ, 0x4, R21 ;  /* 0x00000004ff0c7819 */ /* 0x001fc80000011615 */
[----:B---3--:R-:W-:Y:S02]  /*0670*/  SGXT.U32 R5, R12, 0x4 ;  /* 0x000000040c05781a */ /* 0x008fe40000000000 */
[----:B------:R-:W0:Y:S02]  /*0680*/  LDS R12, [R20+0x410] ;  /* 0x00041000140c7984 */ /* 0x000e240000000800 */
[----:B------:R-:W-:Y:S01]  /*0690*/  PRMT R24, R5, 0x6540, R24 ;  /* 0x0000654005187816 */ /* 0x000fe20000000018 */
[----:B------:R-:W3:Y:S01]  /*06a0*/  S2UR UR4, SR_CgaCtaId ;  /* 0x00000000000479c3 */ /* 0x000ee20000008800 */
[----:B------:R-:W-:Y:S01]  /*06b0*/  LOP3.LUT R21, R22, 0xf, R21, 0xf8, !PT ;  /* 0x0000000f16157812 */ /* 0x000fe200078ef815 */
[----:B------:R-:W-:Y:S02]  /*06c0*/  UMOV UR5, 0x400 ;  /* 0x0000040000057882 */ /* 0x000fe40000000000 */
[----:B---3--:R-:W-:Y:S01]  /*06d0*/  UPRMT UR4, UR4, 0x654, UR5 ;  /* 0x0000065404047896 */ /* 0x008fe20008000005 */
[----:B----4-:R-:W-:-:S04]  /*06e0*/  FADD R15, R15, 0.0010000000474974513054 ;  /* 0x3a83126f0f0f7421 */ /* 0x010fc80000000000 */
[----:B------:R-:W3:Y:S02]  /*06f0*/  MUFU.SQRT R9, R15 ;  /* 0x0000000f00097308 */ /* 0x000ee40000002000 */
[C---:B---3--:R-:W-:Y:S02]  /*0700*/  FSETP.GT.AND P0, PT, R9.reuse, 8.50705917302346158658e+37, PT ;  /* 0x7e8000000900780b */ /* 0x048fe40003f04000 */
[----:B------:R-:W-:-:S11]  /*0710*/  FSETP.GEU.AND P1, PT, R9, 1.175494350822287508e-38, PT ;  /* 0x008000000900780b */ /* 0x000fd60003f2e000 */
[----:B------:R-:W-:-:S04]  /*0720*/  @P0 FMUL R9, R9, 0.25 ;  /* 0x3e80000009090820 */ /* 0x000fc80000400000 */
[----:B------:R-:W-:Y:S01]  /*0730*/  @!P1 FMUL R9, R9, 16777216 ;  /* 0x4b80000009099820 */ /* 0x000fe20000400000 */
[----:B------:R-:W-:Y:S02]  /*0740*/  FSEL R6, R8, 1, P0 ;  /* 0x3f80000008067808 */ /* 0x000fe40000000000 */
[----:B------:R-:W3:Y:S03]  /*0750*/  LDS R8, [R20+0x820] ;  /* 0x0008200014087984 */ /* 0x000ee60000000800 */
[----:B------:R-:W4:Y:S01]  /*0760*/  MUFU.RCP R9, R9 ;  /* 0x0000000900097308 */ /* 0x000f220000001000 */
[----:B------:R-:W-:-:S04]  /*0770*/  @!P1 FMUL R6, R6, 16777216 ;  /* 0x4b80000006069820 */ /* 0x000fc80000400000 */
[----:B----4-:R-:W-:Y:S02]  /*0780*/  FMUL R4, R9, R6 ;  /* 0x0000000609047220 */ /* 0x010fe40000400000 */
[----:B------:R-:W4:Y:S01]  /*0790*/  LDS R6, [R20+0xc30] ;  /* 0x000c300014067984 */ /* 0x000f220000000800 */
[--C-:B-1----:R-:W-:Y:S01]  /*07a0*/  FADD R5, R26, -R19.reuse ;  /* 0x800000131a057221 */ /* 0x102fe20000000000 */
[--C-:B------:R-:W-:Y:S01]  /*07b0*/  FADD R35, R11, -R19.reuse ;  /* 0x800000130b237221 */ /* 0x100fe20000000000 */
[--C-:B-----5:R-:W-:Y:S01]  /*07c0*/  FADD R11, R2, -R19.reuse ;  /* 0x80000013020b7221 */ /* 0x120fe20000000000 */
[--C-:B------:R-:W-:Y:S01]  /*07d0*/  FADD R27, R27, -R19.reuse ;  /* 0x800000131b1b7221 */ /* 0x100fe20000000000 */
[--C-:B------:R-:W-:Y:S01]  /*07e0*/  FADD R15, R10, -R19.reuse ;  /* 0x800000130a0f7221 */ /* 0x100fe20000000000 */
[--C-:B------:R-:W-:Y:S01]  /*07f0*/  FADD R7, R28, -R19.reuse ;  /* 0x800000131c077221 */ /* 0x100fe20000000000 */
[--C-:B------:R-:W-:Y:S01]  /*0800*/  FADD R33, R3, -R19.reuse ;  /* 0x8000001303217221 */ /* 0x100fe20000000000 */
[----:B------:R-:W-:Y:S01]  /*0810*/  FMUL R5, R4, R5 ;  /* 0x0000000504057220 */ /* 0x000fe20000400000 */
[--C-:B------:R-:W-:Y:S01]  /*0820*/  FADD R9, R30, -R19.reuse ;  /* 0x800000131e097221 */ /* 0x100fe20000000000 */
[--C-:B------:R-:W-:Y:S01]  /*0830*/  FADD R3, R14, -R19.reuse ;  /* 0x800000130e037221 */ /* 0x100fe20000000000 */
[----:B------:R-:W-:Y:S01]  /*0840*/  FMUL R11, R4, R11 ;  /* 0x0000000b040b7220 */ /* 0x000fe20000400000 */
[--C-:B------:R-:W-:Y:S01]  /*0850*/  FADD R29, R29, -R19.reuse ;  /* 0x800000131d1d7221 */ /* 0x100fe20000000000 */
[--C-:B------:R-:W-:Y:S01]  /*0860*/  FADD R31, R31, -R19.reuse ;  /* 0x800000131f1f7221 */ /* 0x100fe20000000000 */
[--C-:B------:R-:W-:Y:S01]  /*0870*/  FADD R13, R0, -R19.reuse ;  /* 0x80000013000d7221 */ /* 0x100fe20000000000 */
[--C-:B------:R-:W-:Y:S01]  /*0880*/  FADD R18, R18, -R19.reuse ;  /* 0x8000001312127221 */ /* 0x100fe20000000000 */
[--C-:B0-----:R-:W-:Y:S01]  /*0890*/  FADD R37, R12, -R19.reuse ;  /* 0x800000130c257221 */ /* 0x101fe20000000000 */
[C---:B------:R-:W-:Y:S01]  /*08a0*/  FMUL R14, R4.reuse, R15 ;  /* 0x0000000f040e7220 */ /* 0x040fe20000400000 */
[----:B------:R-:W-:Y:S01]  /*08b0*/  FMUL R27, R4, R27 ;  /* 0x0000001b041b7220 */ /* 0x000fe20000400000 */
[--C-:B---3--:R-:W-:Y:S01]  /*08c0*/  FADD R8, R8, -R19.reuse ;  /* 0x8000001308087221 */ /* 0x108fe20000000000 */
[--C-:B--2---:R-:W-:Y:S01]  /*08d0*/  FFMA R15, R5, R17, R16.reuse ;  /* 0x00000011050f7223 */ /* 0x104fe20000000010 */
[C---:B------:R-:W-:Y:S01]  /*08e0*/  FMUL R3, R4.reuse, R3 ;  /* 0x0000000304037220 */ /* 0x040fe20000400000 */
[C---:B------:R-:W-:Y:S01]  /*08f0*/  FMUL R2, R4.reuse, R9 ;  /* 0x0000000904027220 */ /* 0x040fe20000400000 */
[-CC-:B------:R-:W-:Y:S01]  /*0900*/  FFMA R5, R11, R17.reuse, R16.reuse ;  /* 0x000000110b057223 */ /* 0x180fe20000000010 */
[----:B------:R-:W-:Y:S01]  /*0910*/  FMUL R9, R4, R8 ;  /* 0x0000000804097220 */ /* 0x000fe20000400000 */
[----:B------:R-:W-:Y:S01]  /*0920*/  LOP3.LUT R11, R24, 0xe0, RZ, 0xfc, !PT ;  /* 0x000000e0180b7812 */ /* 0x000fe200078efcff */
[----:B------:R-:W-:Y:S01]  /*0930*/  FFMA R0, R27, R17, R16 ;  /* 0x000000111b007223 */ /* 0x000fe20000000010 */
[C---:B------:R-:W-:Y:S01]  /*0940*/  FMUL R28, R4.reuse, R29 ;  /* 0x0000001d041c7220 */ /* 0x040fe20000400000 */
[----:B------:R-:W-:Y:S01]  /*0950*/  FMUL R13, R4, R13 ;  /* 0x0000000d040d7220 */ /* 0x000fe20000400000 */
[----:B----4-:R-:W-:Y:S01]  /*0960*/  FADD R19, R6, -R19 ;  /* 0x8000001306137221 */ /* 0x010fe20000000000 */
[C---:B------:R-:W-:Y:S01]  /*0970*/  FMUL R6, R4.reuse, R7 ;  /* 0x0000000704067220 */ /* 0x040fe20000400000 */
[----:B------:R-:W-:-:S03]  /*0980*/  FMUL R7, R4, R18 ;  /* 0x0000001204077220 */ /* 0x000fc60000400000 */
[-CC-:B------:R-:W-:Y:S01]  /*0990*/  FFMA R27, R6, R17.reuse, R16.reuse ;  /* 0x00000011061b7223 */ /* 0x180fe20000000010 */
[-CC-:B------:R-:W-:Y:S01]  /*09a0*/  FFMA R6, R3, R17.reuse, R16.reuse ;  /* 0x0000001103067223 */ /* 0x180fe20000000010 */
[----:B------:R-:W-:Y:S01]  /*09b0*/  FFMA R3, R9, R17, R16 ;  /* 0x0000001109037223 */ /* 0x000fe20000000010 */
[----:B------:R-:W-:-:S04]  /*09c0*/  IMAD.HI R9, R11, 0x2aaaaaab, RZ ;  /* 0x2aaaaaab0b097827 */ /* 0x000fc800078e02ff */
[C---:B------:R-:W-:Y:S01]  /*09d0*/  FMUL R33, R4.reuse, R33 ;  /* 0x0000002104217220 */ /* 0x040fe20000400000 */
[C---:B------:R-:W-:Y:S01]  /*09e0*/  FMUL R35, R4.reuse, R35 ;  /* 0x0000002304237220 */ /* 0x040fe20000400000 */
[C---:B------:R-:W-:Y:S01]  /*09f0*/  FMUL R31, R4.reuse, R31 ;  /* 0x0000001f041f7220 */ /* 0x040fe20000400000 */
[C---:B------:R-:W-:Y:S01]  /*0a00*/  FMUL R37, R4.reuse, R37 ;  /* 0x0000002504257220 */ /* 0x040fe20000400000 */
[----:B------:R-:W-:Y:S01]  /*0a10*/  FMUL R29, R4, R19 ;  /* 0x00000013041d7220 */ /* 0x000fe20000400000 */
[----:B------:R-:W-:Y:S01]  /*0a20*/  FFMA R4, R7, R17, R16 ;  /* 0x0000001107047223 */ /* 0x000fe20000000010 */
[----:B------:R-:W-:Y:S02]  /*0a30*/  SHF.R.U32.HI R22, RZ, 0x1f, R9 ;  /* 0x0000001fff167819 */ /* 0x000fe40000011609 */
[----:B------:R-:W-:Y:S02]  /*0a40*/  LOP3.LUT R7, R24, 0xd0, RZ, 0xfc, !PT ;  /* 0x000000d018077812 */ /* 0x000fe400078efcff */
[----:B------:R-:W-:-:S03]  /*0a50*/  LEA.HI.SX32 R22, R9, R22, 0x1c ;  /* 0x0000001609167211 */ /* 0x000fc600078fe2ff */
[----:B------:R-:W-:-:S05]  /*0a60*/  IMAD.HI R9, R7, 0x2aaaaaab, RZ ;  /* 0x2aaaaaab07097827 */ /* 0x000fca00078e02ff */
[----:B------:R-:W-:Y:S01]  /*0a70*/  SHF.R.U32.HI R30, RZ, 0x1f, R9 ;  /* 0x0000001fff1e7819 */ /* 0x000fe20000011609 */
[----:B------:R-:W-:-:S03]  /*0a80*/  IMAD R32, R22, -0x60, R11 ;  /* 0xffffffa016207824 */ /* 0x000fc600078e020b */
[----:B------:R-:W-:Y:S01]  /*0a90*/  LEA.HI.SX32 R30, R9, R30, 0x1c ;  /* 0x0000001e091e7211 */ /* 0x000fe200078fe2ff */
[----:B------:R-:W-:Y:S01]  /*0aa0*/  IMAD R9, R32, 0x121, R21 ;  /* 0x0000012120097824 */ /* 0x000fe200078e0215 */
[----:B------:R-:W-:-:S03]  /*0ab0*/  ISETP.GE.AND P0, PT, R21, 0x121, PT ;  /* 0x000001211500780c */ /* 0x000fc60003f06270 */
[----:B------:R-:W-:Y:S01]  /*0ac0*/  IMAD R32, R30, -0x60, R7 ;  /* 0xffffffa01e207824 */ /* 0x000fe200078e0207 */
[----:B------:R-:W-:Y:S01]  /*0ad0*/  ISETP.LT.AND P1, PT, R11, 0x180, !P0 ;  /* 0x000001800b00780c */ /* 0x000fe20004721270 */
[-CC-:B------:R-:W-:Y:S01]  /*0ae0*/  FFMA R12, R13, R17.reuse, R16.reuse ;  /* 0x000000110d0c7223 */ /* 0x180fe20000000010 */
[----:B------:R-:W-:Y:S01]  /*0af0*/  LOP3.LUT R13, R24, 0x90, RZ, 0xfc, !PT ;  /* 0x00000090180d7812 */ /* 0x000fe200078efcff */
[----:B------:R-:W-:Y:S02]  /*0b00*/  IMAD R11, R32, 0x121, R21 ;  /* 0x00000121200b7824 */ /* 0x000fe400078e0215 */
[-CC-:B------:R-:W-:Y:S01]  /*0b10*/  FFMA R8, R2, R17.reuse, R16.reuse ;  /* 0x0000001102087223 */ /* 0x180fe20000000010 */
[-CC-:B------:R-:W-:Y:S01]  /*0b20*/  FFMA R28, R28, R17.reuse, R16.reuse ;  /* 0x000000111c1c7223 */ /* 0x180fe20000000010 */
[-CC-:B------:R-:W-:Y:S01]  /*0b30*/  FFMA R19, R31, R17.reuse, R16.reuse ;  /* 0x000000111f137223 */ /* 0x180fe20000000010 */
[-CC-:B------:R-:W-:Y:S01]  /*0b40*/  FFMA R14, R14, R17.reuse, R16.reuse ;  /* 0x000000110e0e7223 */ /* 0x180fe20000000010 */
[-CC-:B------:R-:W-:Y:S01]  /*0b50*/  FFMA R18, R35, R17.reuse, R16.reuse ;  /* 0x0000001123127223 */ /* 0x180fe20000000010 */
[-CC-:B------:R-:W-:Y:S01]  /*0b60*/  FFMA R10, R33, R17.reuse, R16.reuse ;  /* 0x00000011210a7223 */ /* 0x180fe20000000010 */
[----:B------:R-:W-:Y:S01]  /*0b70*/  FFMA R2, R37, R17, R16 ;  /* 0x0000001125027223 */ /* 0x000fe20000000010 */
[----:B------:R-:W-:-:S02]  /*0b80*/  IMAD R11, R30, 0x36300, R11 ;  /* 0x000363001e0b7824 */ /* 0x000fc400078e020b */
[----:B------:R-:W-:Y:S01]  /*0b90*/  FFMA R16, R29, R17, R16 ;  /* 0x000000111d107223 */ /* 0x000fe20000000010 */
[----:B------:R-:W-:Y:S01]  /*0ba0*/  LEA.HI R30, R25, UR4, RZ, 0x1e ;  /* 0x00000004191e7c11 */ /* 0x000fe2000f8ff0ff */
[----:B------:R-:W-:Y:S01]  /*0bb0*/  IMAD.HI R17, R13, 0x2aaaaaab, RZ ;  /* 0x2aaaaaab0d117827 */ /* 0x000fe200078e02ff */
[----:B------:R-:W-:Y:S01]  /*0bc0*/  P2R R26, PR, RZ, 0x2 ;  /* 0x00000002ff1a7803 */ /* 0x000fe20000000000 */
[----:B------:R-:W-:Y:S01]  /*0bd0*/  BAR.SYNC.DEFER_BLOCKING 0x0 ;  /* 0x0000000000007b1d */ /* 0x000fe20000010000 */
[----:B------:R-:W-:Y:S01]  /*0be0*/  ISETP.LT.AND P1, PT, R7, 0x180, !P0 ;  /* 0x000001800700780c */ /* 0x000fe20004721270 */
[----:B------:R-:W-:Y:S01]  /*0bf0*/  IMAD R7, R25, 0x4, R30 ;  /* 0x0000000419077824 */ /* 0x000fe200078e021e */
[----:B------:R-:W-:-:S04]  /*0c00*/  SHF.R.U32.HI R30, RZ, 0x1f, R17 ;  /* 0x0000001fff1e7819 */ /* 0x000fc80000011611 */
[----:B------:R-:W-:-:S05]  /*0c10*/  LEA.HI.SX32 R30, R17, R30, 0x1c ;  /* 0x0000001e111e7211 */ /* 0x000fca00078fe2ff */
[----:B------:R-:W-:Y:S02]  /*0c20*/  IMAD R32, R30, -0x60, R13 ;  /* 0xffffffa01e207824 */ /* 0x000fe400078e020d */
[----:B------:R-:W-:Y:S02]  /*0c30*/  IMAD R9, R22, 0x36300, R9 ;  /* 0x0003630016097824 */ /* 0x000fe400078e0209 */
[----:B------:R-:W-:Y:S01]  /*0c40*/  IMAD R17, R32, 0x121, R21 ;  /* 0x0000012120117824 */ /* 0x000fe200078e0215 */
[----:B------:R-:W-:Y:S02]  /*0c50*/  P2R R22, PR, RZ, 0x2 ;  /* 0x00000002ff167803 */ /* 0x000fe40000000000 */
[----:B------:R-:W-:Y:S01]  /*0c60*/  ISETP.LT.AND P1, PT, R13, 0x180, !P0 ;  /* 0x000001800d00780c */ /* 0x000fe20004721270 */
[----:B------:R-:W-:Y:S01]  /*0c70*/  IMAD R13, R30, 0x36300, R17 ;  /* 0x000363001e0d7824 */ /* 0x000fe200078e0211 */
[----:B------:R-:W-:Y:S02]  /*0c80*/  FSETP.GEU.AND P2, PT, R15, RZ, PT ;  /* 0x000000ff0f00720b */ /* 0x000fe40003f4e000 */
[----:B------:R-:W-:-:S02]  /*0c90*/  LOP3.LUT R17, R24, 0x80, RZ, 0xfc, !PT ;  /* 0x0000008018117812 */ /* 0x000fc400078efcff */
[----:B------:R-:W-:-:S03]  /*0ca0*/  FSEL R34, R15, RZ, P2 ;  /* 0x000000ff0f227208 */ /* 0x000fc60001000000 */
[----:B------:R-:W-:-:S05]  /*0cb0*/  IMAD.HI R15, R17, 0x2aaaaaab, RZ ;  /* 0x2aaaaaab110f7827 */ /* 0x000fca00078e02ff */
[----:B------:R-:W-:-:S04]  /*0cc0*/  SHF.R.U32.HI R30, RZ, 0x1f, R15 ;  /* 0x0000001fff1e7819 */ /* 0x000fc8000001160f */
[----:B------:R-:W-:-:S05]  /*0cd0*/  LEA.HI.SX32 R30, R15, R30, 0x1c ;  /* 0x0000001e0f1e7211 */ /* 0x000fca00078fe2ff */
[----:B------:R-:W-:Y:S01]  /*0ce0*/  IMAD R32, R30, -0x60, R17 ;  /* 0xffffffa01e207824 */ /* 0x000fe200078e0211 */
[----:B------:R-:W-:-:S03]  /*0cf0*/  FSETP.GEU.AND P3, PT, R0, RZ, PT ;  /* 0x000000ff0000720b */ /* 0x000fc60003f6e000 */
[----:B------:R-:W-:-:S04]  /*0d00*/  IMAD R15, R32, 0x121, R21 ;  /* 0x00000121200f7824 */ /* 0x000fc800078e0215 */
[----:B------:R-:W-:Y:S01]  /*0d10*/  IMAD R15, R30, 0x36300, R15 ;  /* 0x000363001e0f7824 */ /* 0x000fe200078e020f */
[----:B------:R-:W-:Y:S02]  /*0d20*/  FSEL R30, R0, RZ, P3 ;  /* 0x000000ff001e7208 */ /* 0x000fe40001800000 */
[C---:B------:R-:W-:Y:S02]  /*0d30*/  FSETP.GEU.AND P3, PT, R27.reuse, RZ, PT ;  /* 0x000000ff1b00720b */ /* 0x040fe40003f6e000 */
[----:B------:R-:W-:Y:S02]  /*0d40*/  FSETP.GEU.AND P4, PT, R28, RZ, PT ;  /* 0x000000ff1c00720b */ /* 0x000fe40003f8e000 */
[----:B------:R-:W-:Y:S02]  /*0d50*/  FSEL R32, R27, RZ, P3 ;  /* 0x000000ff1b207208 */ /* 0x000fe40001800000 */
[----:B------:R-:W-:Y:S02]  /*0d60*/  FSETP.GEU.AND P3, PT, R8, RZ, PT ;  /* 0x000000ff0800720b */ /* 0x000fe40003f6e000 */
[----:B------:R-:W-:Y:S01]  /*0d70*/  LOP3.LUT R0, R24, 0xc0, RZ, 0xfc, !PT ;  /* 0x000000c018007812 */ /* 0x000fe200078efcff */
[----:B------:R0:W-:Y:S01]  /*0d80*/  STS [R7], R34 ;  /* 0x0000002207007388 */ /* 0x0001e20000000800 */
[----:B------:R-:W-:-:S02]  /*0d90*/  ISETP.LT.AND P2, PT, R17, 0x180, !P0 ;  /* 0x000001801100780c */ /* 0x000fc40004741270 */
[----:B------:R-:W-:Y:S01]  /*0da0*/  FSEL R36, R8, RZ, P3 ;  /* 0x000000ff08247208 */ /* 0x000fe20001800000 */
[----:B------:R-:W-:Y:S01]  /*0db0*/  IMAD.HI R17, R0, 0x2aaaaaab, RZ ;  /* 0x2aaaaaab00117827 */ /* 0x000fe200078e02ff */
[----:B------:R-:W-:Y:S02]  /*0dc0*/  LOP3.LUT R8, R24, 0xb0, RZ, 0xfc, !PT ;  /* 0x000000b018087812 */ /* 0x000fe400078efcff */
[----:B0-----:R-:W-:Y:S02]  /*0dd0*/  FSEL R34, R28, RZ, P4 ;  /* 0x000000ff1c227208 */ /* 0x001fe40002000000 */
[C---:B------:R-:W-:Y:S02]  /*0de0*/  FSETP.GEU.AND P4, PT, R19.reuse, RZ, PT ;  /* 0x000000ff1300720b */ /* 0x040fe40003f8e000 */
[----:B------:R-:W-:Y:S02]  /*0df0*/  LOP3.LUT R25, R24, 0x70, RZ, 0xfc, !PT ;  /* 0x0000007018197812 */ /* 0x000fe400078efcff */
[----:B------:R-:W-:Y:S01]  /*0e00*/  FSEL R29, R19, RZ, P4 ;  /* 0x000000ff131d7208 */ /* 0x000fe20002000000 */
[----:B------:R-:W-:Y:S01]  /*0e10*/  IMAD.HI R19, R8, 0x2aaaaaab, RZ ;  /* 0x2aaaaaab08137827 */ /* 0x000fe200078e02ff */
[----:B------:R-:W-:-:S03]  /*0e20*/  SHF.R.U32.HI R28, RZ, 0x1f, R17 ;  /* 0x0000001fff1c7819 */ /* 0x000fc60000011611 */
[----:B------:R-:W-:Y:S01]  /*0e30*/  IMAD.HI R27, R25, 0x2aaaaaab, RZ ;  /* 0x2aaaaaab191b7827 */ /* 0x000fe200078e02ff */
[----:B------:R-:W-:Y:S02]  /*0e40*/  LEA.HI.SX32 R17, R17, R28, 0x1c ;  /* 0x0000001c11117211 */ /* 0x000fe400078fe2ff */
[----:B------:R-:W-:-:S04]  /*0e50*/  SHF.R.U32.HI R28, RZ, 0x1f, R19 ;  /* 0x0000001fff1c7819 */ /* 0x000fc80000011613 */
[----:B------:R-:W-:Y:S02]  /*0e60*/  LEA.HI.SX32 R19, R19, R28, 0x1c ;  /* 0x0000001c13137211 */ /* 0x000fe400078fe2ff */
[----:B------:R-:W-:Y:S02]  /*0e70*/  SHF.R.U32.HI R28, RZ, 0x1f, R27 ;  /* 0x0000001fff1c7819 */ /* 0x000fe4000001161b */
[C---:B------:R-:W-:Y:S02]  /*0e80*/  FSETP.GEU.AND P4, PT, R14.reuse, RZ, PT ;  /* 0x000000ff0e00720b */ /* 0x040fe40003f8e000 */
[----:B------:R-:W-:Y:S01]  /*0e90*/  LEA.HI.SX32 R28, R27, R28, 0x1c ;  /* 0x0000001c1b1c7211 */ /* 0x000fe200078fe2ff */
[----:B------:R0:W-:Y:S01]  /*0ea0*/  STS [R7+0x4], R30 ;  /* 0x0000041e07007388 */ /* 0x0001e20000000800 */
[----:B------:R-:W-:Y:S02]  /*0eb0*/  FSEL R14, R14, RZ, P4 ;  /* 0x000000ff0e0e7208 */ /* 0x000fe40002000000 */
[----:B------:R-:W-:-:S02]  /*0ec0*/  FSETP.GEU.AND P4, PT, R18, RZ, PT ;  /* 0x000000ff1200720b */ /* 0x000fc40003f8e000 */
[----:B------:R-:W-:Y:S01]  /*0ed0*/  ISETP.LT.AND P3, PT, R25, 0x180, !P0 ;  /* 0x000001801900780c */ /* 0x000fe20004761270 */
[----:B0-----:R-:W-:Y:S01]  /*0ee0*/  IMAD R30, R28, -0x60, R25 ;  /* 0xffffffa01c1e7824 */ /* 0x001fe200078e0219 */
[----:B------:R-:W-:Y:S02]  /*0ef0*/  FSEL R18, R18, RZ, P4 ;  /* 0x000000ff12127208 */ /* 0x000fe40002000000 */
[----:B------:R-:W-:Y:S01]  /*0f00*/  FSETP.GEU.AND P4, PT, R10, RZ, PT ;  /* 0x000000ff0a00720b */ /* 0x000fe20003f8e000 */
[----:B------:R-:W-:-:S04]  /*0f10*/  IMAD R25, R30, 0x121, R21 ;  /* 0x000001211e197824 */ /* 0x000fc800078e0215 */
[----:B------:R-:W-:Y:S01]  /*0f20*/  IMAD R25, R28, 0x36300, R25 ;  /* 0x000363001c197824 */ /* 0x000fe200078e0219 */
[----:B------:R-:W-:Y:S02]  /*0f30*/  FSEL R28, R10, RZ, P4 ;  /* 0x000000ff0a1c7208 */ /* 0x000fe40002000000 */
[----:B------:R-:W-:-:S04]  /*0f40*/  FSETP.GEU.AND P4, PT, R12, RZ, PT ;  /* 0x000000ff0c00720b */ /* 0x000fc80003f8e000 */
[----:B------:R-:W-:Y:S02]  /*0f50*/  FSEL R30, R12, RZ, P4 ;  /* 0x000000ff0c1e7208 */ /* 0x000fe40002000000 */
[C---:B------:R-:W-:Y:S01]  /*0f60*/  FSETP.GEU.AND P4, PT, R5.reuse, RZ, PT ;  /* 0x000000ff0500720b */ /* 0x040fe20003f8e000 */
[----:B------:R0:W-:Y:S01]  /*0f70*/  STS [R7+0x8], R32 ;  /* 0x0000082007007388 */ /* 0x0001e20000000800 */
[C---:B------:R-:W-:Y:S02]  /*0f80*/  LOP3.LUT R12, R24.reuse, 0x60, RZ, 0xfc, !PT ;  /* 0x00000060180c7812 */ /* 0x040fe400078efcff */
[----:B------:R-:W-:Y:S01]  /*0f90*/  LOP3.LUT R10, R24, 0xa0, RZ, 0xfc, !PT ;  /* 0x000000a0180a7812 */ /* 0x000fe200078efcff */
[----:B------:R1:W-:Y:S01]  /*0fa0*/  STS [R7+0xc], R34 ;  /* 0x00000c2207007388 */ /* 0x0003e20000000800 */
[----:B0-----:R-:W-:Y:S02]  /*0fb0*/  FSEL R32, R5, RZ, P4 ;  /* 0x000000ff05207208 */ /* 0x001fe40002000000 */
[----:B------:R-:W-:Y:S01]  /*0fc0*/  FSETP.GEU.AND P4, PT, R6, RZ, PT ;  /* 0x000000ff0600720b */ /* 0x000fe20003f8e000 */
[----:B------:R0:W-:Y:S01]  /*0fd0*/  STS [R7+0x14], R29 ;  /* 0x0000141d07007388 */ /* 0x0001e20000000800 */
[----:B------:R-:W-:-:S02]  /*0fe0*/  IMAD.HI R27, R10, 0x2aaaaaab, RZ ;  /* 0x2aaaaaab0a1b7827 */ /* 0x000fc400078e02ff */
[----:B-1----:R-:W-:Y:S02]  /*0ff0*/  FSEL R34, R6, RZ, P4 ;  /* 0x000000ff06227208 */ /* 0x002fe40002000000 */
[----:B------:R-:W-:Y:S01]  /*1000*/  FSETP.GEU.AND P4, PT, R4, RZ, PT ;  /* 0x000000ff0400720b */ /* 0x000fe20003f8e000 */
[----:B0-----:R-:W-:Y:S01]  /*1010*/  IMAD.HI R29, R12, 0x2aaaaaab, RZ ;  /* 0x2aaaaaab0c1d7827 */ /* 0x001fe200078e02ff */
[----:B------:R0:W-:Y:S02]  /*1020*/  STS [R7+0x18], R14 ;  /* 0x0000180e07007388 */ /* 0x0001e40000000800 */
[----:B------:R-:W-:Y:S02]  /*1030*/  FSEL R4, R4, RZ, P4 ;  /* 0x000000ff04047208 */ /* 0x000fe40002000000 */
[----:B------:R-:W-:Y:S02]  /*1040*/  FSETP.GEU.AND P4, PT, R2, RZ, PT ;  /* 0x000000ff0200720b */ /* 0x000fe40003f8e000 */
[----:B------:R-:W-:-:S02]  /*1050*/  SHF.R.U32.HI R6, RZ, 0x1f, R29 ;  /* 0x0000001fff067819 */ /* 0x000fc4000001161d */
[----:B0-----:R-:W-:Y:S02]  /*1060*/  SHF.R.U32.HI R14, RZ, 0x1f, R27 ;  /* 0x0000001fff0e7819 */ /* 0x001fe4000001161b */
[----:B------:R-:W-:Y:S02]  /*1070*/  LEA.HI.SX32 R29, R29, R6, 0x1c ;  /* 0x000000061d1d7211 */ /* 0x000fe400078fe2ff */
[----:B------:R-:W-:Y:S02]  /*1080*/  LEA.HI.SX32 R27, R27, R14, 0x1c ;  /* 0x0000000e1b1b7211 */ /* 0x000fe400078fe2ff */
[----:B------:R-:W-:Y:S02]  /*1090*/  FSEL R6, R2, RZ, P4 ;  /* 0x000000ff02067208 */ /* 0x000fe40002000000 */
[----:B------:R-:W-:Y:S02]  /*10a0*/  LOP3.LUT R14, R24, 0x50, RZ, 0xfc, !PT ;  /* 0x00000050180e7812 */ /* 0x000fe400078efcff */
[----:B------:R-:W-:Y:S01]  /*10b0*/  FSETP.GEU.AND P4, PT, R3, RZ, PT ;  /* 0x000000ff0300720b */ /* 0x000fe20003f8e000 */
[----:B------:R0:W-:Y:S02]  /*10c0*/  STS [R7+0x20], R28 ;  /* 0x0000201c07007388 */ /* 0x0001e40000000800 */
[----:B------:R-:W-:-:S02]  /*10d0*/  IMAD.HI R31, R14, 0x2aaaaaab, RZ ;  /* 0x2aaaaaab0e1f7827 */ /* 0x000fc400078e02ff */
[----:B------:R1:W-:Y:S01]  /*10e0*/  STS [R7+0x1c], R18 ;  /* 0x00001c1207007388 */ /* 0x0003e20000000800 */
[----:B0-----:R-:W-:Y:S02]  /*10f0*/  FSEL R28, R3, RZ, P4 ;  /* 0x000000ff031c7208 */ /* 0x001fe40002000000 */
[----:B------:R-:W-:Y:S02]  /*1100*/  FSETP.GEU.AND P4, PT, R16, RZ, PT ;  /* 0x000000ff1000720b */ /* 0x000fe40003f8e000 */
[----:B-1----:R-:W-:Y:S01]  /*1110*/  LOP3.LUT R18, R24, 0x40, RZ, 0xfc, !PT ;  /* 0x0000004018127812 */ /* 0x002fe200078efcff */
[----:B------:R0:W-:Y:S01]  /*1120*/  STS [R7+0x24], R30 ;  /* 0x0000241e07007388 */ /* 0x0001e20000000800 */
[----:B------:R-:W-:-:S03]  /*1130*/  SHF.R.U32.HI R2, RZ, 0x1f, R31 ;  /* 0x0000001fff027819 */ /* 0x000fc6000001161f */
[----:B------:R-:W-:Y:S01]  /*1140*/  IMAD.HI R33, R18, 0x2aaaaaab, RZ ;  /* 0x2aaaaaab12217827 */ /* 0x000fe200078e02ff */
[----:B------:R1:W-:Y:S01]  /*1150*/  STS [R7+0x30], R4 ;  /* 0x0000300407007388 */ /* 0x0003e20000000800 */
[----:B0-----:R-:W-:Y:S02]  /*1160*/  FSEL R30, R16, RZ, P4 ;  /* 0x000000ff101e7208 */ /* 0x001fe40002000000 */
[C---:B------:R-:W-:Y:S02]  /*1170*/  LOP3.LUT R16, R24.reuse, 0x30, RZ, 0xfc, !PT ;  /* 0x0000003018107812 */ /* 0x040fe400078efcff */
[----:B------:R-:W-:Y:S02]  /*1180*/  LEA.HI.SX32 R31, R31, R2, 0x1c ;  /* 0x000000021f1f7211 */ /* 0x000fe400078fe2ff */
[----:B------:R-:W-:Y:S01]  /*1190*/  LOP3.LUT R2, R24, 0x20, RZ, 0xfc, !PT ;  /* 0x0000002018027812 */ /* 0x000fe200078efcff */
[----:B------:R-:W-:Y:S01]  /*11a0*/  IMAD.HI R35, R16, 0x2aaaaaab, RZ ;  /* 0x2aaaaaab10237827 */ /* 0x000fe200078e02ff */
[----:B-1----:R-:W-:-:S03]  /*11b0*/  SHF.R.U32.HI R4, RZ, 0x1f, R33 ;  /* 0x0000001fff047819 */ /* 0x002fc60000011621 */
[----:B------:R-:W-:Y:S01]  /*11c0*/  IMAD.HI R3, R2, 0x2aaaaaab, RZ ;  /* 0x2aaaaaab02037827 */ /* 0x000fe200078e02ff */
[----:B------:R-:W-:Y:S02]  /*11d0*/  LEA.HI.SX32 R33, R33, R4, 0x1c ;  /* 0x0000000421217211 */ /* 0x000fe400078fe2ff */
[----:B------:R-:W-:-:S04]  /*11e0*/  SHF.R.U32.HI R4, RZ, 0x1f, R35 ;  /* 0x0000001fff047819 */ /* 0x000fc80000011623 */
[----:B------:R-:W-:Y:S02]  /*11f0*/  LEA.HI.SX32 R35, R35, R4, 0x1c ;  /* 0x0000000423237211 */ /* 0x000fe400078fe2ff */
[----:B------:R-:W-:-:S04]  /*1200*/  SHF.R.U32.HI R4, RZ, 0x1f, R3 ;  /* 0x0000001fff047819 */ /* 0x000fc80000011603 */
[----:B------:R-:W-:Y:S02]  /*1210*/  LEA.HI.SX32 R3, R3, R4, 0x1c ;  /* 0x0000000403037211 */ /* 0x000fe400078fe2ff */
[----:B------:R-:W-:-:S03]  /*1220*/  ISETP.LT.AND P4, PT, R2, 0x180, !P0 ;  /* 0x000001800200780c */ /* 0x000fc60004781270 */
[----:B------:R-:W-:Y:S01]  /*1230*/  IMAD R4, R3, -0x60, R2 ;  /* 0xffffffa003047824 */ /* 0x000fe200078e0202 */
[----:B------:R-:W-:-:S03]  /*1240*/  LOP3.LUT R2, R24, 0x10, RZ, 0xfc, !PT ;  /* 0x0000001018027812 */ /* 0x000fc600078efcff */
[----:B------:R-:W-:-:S04]  /*1250*/  IMAD R4, R4, 0x121, R21 ;  /* 0x0000012104047824 */ /* 0x000fc800078e0215 */
[----:B------:R-:W-:Y:S02]  /*1260*/  IMAD R37, R3, 0x36300, R4 ;  /* 0x0003630003257824 */ /* 0x000fe400078e0204 */
[----:B------:R-:W-:-:S05]  /*1270*/  IMAD.HI R3, R2, 0x2aaaaaab, RZ ;  /* 0x2aaaaaab02037827 */ /* 0x000fca00078e02ff */
[----:B------:R-:W-:-:S04]  /*1280*/  SHF.R.U32.HI R4, RZ, 0x1f, R3 ;  /* 0x0000001fff047819 */ /* 0x000fc80000011603 */
[----:B------:R-:W-:Y:S02]  /*1290*/  LEA.HI.SX32 R3, R3, R4, 0x1c ;  /* 0x0000000403037211 */ /* 0x000fe400078fe2ff */
[----:B------:R-:W-:-:S03]  /*12a0*/  ISETP.LT.AND P5, PT, R2, 0x180, !P0 ;  /* 0x000001800200780c */ /* 0x000fc600047a1270 */
[C---:B------:R-:W-:Y:S02]  /*12b0*/  IMAD R4, R3.reuse, -0x60, R2 ;  /* 0xffffffa003047824 */ /* 0x040fe400078e0202 */
[----:B------:R-:W-:Y:S01]  /*12c0*/  IMAD.HI R2, R24, 0x2aaaaaab, RZ ;  /* 0x2aaaaaab18027827 */ /* 0x000fe200078e02ff */
[----:B------:R-:W-:Y:S03]  /*12d0*/  STS [R7+0x10], R36 ;  /* 0x0000102407007388 */ /* 0x000fe60000000800 */
[----:B------:R-:W-:Y:S01]  /*12e0*/  IMAD R4, R4, 0x121, R21 ;  /* 0x0000012104047824 */ /* 0x000fe200078e0215 */
[----:B------:R-:W-:Y:S04]  /*12f0*/  STS [R7+0x28], R32 ;  /* 0x0000282007007388 */ /* 0x000fe80000000800 */
[----:B------:R-:W-:Y:S04]  /*1300*/  STS [R7+0x2c], R34 ;  /* 0x00002c2207007388 */ /* 0x000fe80000000800 */
[----:B------:R-:W-:Y:S04]  /*1310*/  STS [R7+0x34], R6 ;  /* 0x0000340607007388 */ /* 0x000fe80000000800 */
[----:B------:R-:W-:Y:S04]  /*1320*/  STS [R7+0x38], R28 ;  /* 0x0000381c07007388 */ /* 0x000fe80000000800 */
[----:B------:R0:W-:Y:S02]  /*1330*/  STS [R7+0x3c], R30 ;  /* 0x00003c1e07007388 */ /* 0x0001e40000000800 */
[----:B0-----:R-:W-:Y:S01]  /*1340*/  IMAD R7, R3, 0x36300, R4 ;  /* 0x0003630003077824 */ /* 0x001fe200078e0204 */
[----:B------:R-:W-:-:S04]  /*1350*/  SHF.R.U32.HI R3, RZ, 0x1f, R2 ;  /* 0x0000001fff037819 */ /* 0x000fc80000011602 */
[----:B------:R-:W-:-:S05]  /*1360*/  LEA.HI.SX32 R3, R2, R3, 0x1c ;  /* 0x0000000302037211 */ /* 0x000fca00078fe2ff */
[----:B------:R-:W-:-:S04]  /*1370*/  IMAD R2, R3, -0x60, R24 ;  /* 0xffffffa003027824 */ /* 0x000fc800078e0218 */
[----:B------:R-:W-:-:S04]  /*1380*/  IMAD R2, R2, 0x121, R21 ;  /* 0x0000012102027824 */ /* 0x000fc800078e0215 */
[----:B------:R-:W-:Y:S02]  /*1390*/  IMAD R5, R3, 0x36300, R2 ;  /* 0x0003630003057824 */ /* 0x000fe400078e0202 */
[----:B------:R-:W0:Y:S02]  /*13a0*/  S2R R2, SR_TID.X ;  /* 0x0000000000027919 */ /* 0x000e240000002100 */
[----:B0-----:R-:W-:-:S04]  /*13b0*/  SHF.R.U32.HI R2, RZ, 0x2, R2 ;  /* 0x00000002ff027819 */ /* 0x001fc80000011602 */
[----:B------:R-:W-:-:S05]  /*13c0*/  LOP3.LUT R3, R2, 0x3c, RZ, 0xc0, !PT ;  /* 0x0000003c02037812 */ /* 0x000fca00078ec0ff */
[----:B------:R-:W-:Y:S01]  /*13d0*/  IMAD.IADD R28, R20, 0x1, R3 ;  /* 0x00000001141c7824 */ /* 0x000fe200078e0203 */
[----:B------:R-:W-:Y:S08]  /*13e0*/  BAR.SYNC.DEFER_BLOCKING 0x0 ;  /* 0x0000000000007b1d */ /* 0x000ff00000010000 */
[----:B------:R-:W0:Y:S01]  /*13f0*/  LDC.64 R2, c[0x0][0x238] ;  /* 0x00008e00ff027b82 */ /* 0x000e220000000a00 */
[----:B------:R-:W1:Y:S01]  /*1400*/  LDS R28, [R28] ;  /* 0x000000001c1c7984 */ /* 0x000e620000000800 */
[----:B------:R-:W-:-:S02]  /*1410*/  ISETP.LT.AND P6, PT, R24, 0x180, !P0 ;  /* 0x000001801800780c */ /* 0x000fc400047c1270 */
[----:B------:R-:W-:-:S04]  /*1420*/  LOP3.LUT R6, R23, 0x100, RZ, 0xfc, !PT ;  /* 0x0000010017067812 */ /* 0x000fc800078efcff */
[----:B------:R-:W-:Y:S01]  /*1430*/  SHF.R.U32.HI R6, RZ, 0x2, R6 ;  /* 0x00000002ff067819 */ /* 0x000fe20000011606 */
[----:B0-----:R-:W-:-:S03]  /*1440*/  IMAD.WIDE R4, R5, 0x4, R2 ;  /* 0x0000000405047825 */ /* 0x001fc600078e0202 */
[----:B------:R-:W-:-:S03]  /*1450*/  LOP3.LUT R6, R6, 0x7c, RZ, 0xc0, !PT ;  /* 0x0000007c06067812 */ /* 0x000fc600078ec0ff */
[----:B-1----:R-:W-:Y:S01]  /*1460*/  @P6 STG.E desc[UR6][R4.64], R28 ;  /* 0x0000001c04006986 */ /* 0x002fe2000c101906 */
[----:B------:R-:W-:Y:S01]  /*1470*/  ISETP.NE.AND P6, PT, R26, RZ, PT ;  /* 0x000000ff1a00720c */ /* 0x000fe20003fc5270 */
[----:B------:R-:W-:-:S06]  /*1480*/  IMAD.IADD R26, R20, 0x1, R6 ;  /* 0x00000001141a7824 */ /* 0x000fcc00078e0206 */
[----:B------:R-:W0:Y:S01]  /*1490*/  LDS R26, [R26+0x400] ;  /* 0x000400001a1a7984 */ /* 0x000e220000000800 */
[----:B------:R-:W-:-:S05]  /*14a0*/  IMAD.WIDE R6, R7, 0x4, R2 ;  /* 0x0000000407067825 */ /* 0x000fca00078e0202 */
[----:B0-----:R0:W-:Y:S01]  /*14b0*/  @P5 STG.E desc[UR6][R6.64], R26 ;  /* 0x0000001a06005986 */ /* 0x0011e2000c101906 */
[----:B------:R-:W-:Y:S02]  /*14c0*/  ISETP.NE.AND P5, PT, R22, RZ, PT ;  /* 0x000000ff1600720c */ /* 0x000fe40003fa5270 */
[----:B------:R-:W-:-:S04]  /*14d0*/  LOP3.LUT R22, R23, 0x200, RZ, 0xfc, !PT ;  /* 0x0000020017167812 */ /* 0x000fc800078efcff */
[----:B------:R-:W-:-:S04]  /*14e0*/  SHF.R.U32.HI R22, RZ, 0x2, R22 ;  /* 0x00000002ff167819 */ /* 0x000fc80000011616 */
[----:B------:R-:W-:-:S05]  /*14f0*/  LOP3.LUT R22, R22, 0xbc, RZ, 0xc0, !PT ;  /* 0x000000bc16167812 */ /* 0x000fca00078ec0ff */
[----:B------:R-:W-:-:S06]  /*1500*/  IMAD.IADD R22, R20, 0x1, R22 ;  /* 0x0000000114167824 */ /* 0x000fcc00078e0216 */
[----:B------:R-:W1:Y:S01]  /*1510*/  LDS R22, [R22+0x800] ;  /* 0x0008000016167984 */ /* 0x000e620000000800 */
[----:B------:R-:W-:Y:S01]  /*1520*/  IMAD.WIDE R4, R37, 0x4, R2 ;  /* 0x0000000425047825 */ /* 0x000fe200078e0202 */
[----:B0-----:R-:W-:-:S04]  /*1530*/  LOP3.LUT R6, R23, 0x300, RZ, 0xfc, !PT ;  /* 0x0000030017067812 */ /* 0x001fc800078efcff */
[----:B------:R-:W-:Y:S01]  /*1540*/  SHF.R.U32.HI R6, RZ, 0x2, R6 ;  /* 0x00000002ff067819 */ /* 0x000fe20000011606 */
[----:B-1----:R0:W-:Y:S01]  /*1550*/  @P4 STG.E desc[UR6][R4.64], R22 ;  /* 0x0000001604004986 */ /* 0x0021e2000c101906 */
[----:B------:R-:W-:Y:S01]  /*1560*/  ISETP.LT.AND P4, PT, R16, 0x180, !P0 ;  /* 0x000001801000780c */ /* 0x000fe20004781270 */
[----:B------:R-:W-:-:S04]  /*1570*/  IMAD R16, R35, -0x60, R16 ;  /* 0xffffffa023107824 */ /* 0x000fc800078e0210 */
[----:B------:R-:W-:-:S04]  /*1580*/  IMAD R16, R16, 0x121, R21 ;  /* 0x0000012110107824 */ /* 0x000fc800078e0215 */
[----:B------:R-:W-:Y:S01]  /*1590*/  IMAD R7, R35, 0x36300, R16 ;  /* 0x0003630023077824 */ /* 0x000fe200078e0210 */
        /* <DEDUP_REMOVED lines=34> */
[----:B------:R-:W-:-:S05]  /*17c0*/  IMAD.IADD R12, R20, 0x1, R29 ;  /* 0x00000001140c7824 */ /* 0x000fca00078e021d */
[----:B------:R1:W2:Y:S01]  /*17d0*/  LDS R33, [R12+0x1800] ;  /* 0x001800000c217984 */ /* 0x0002a20000000800 */
[C---:B------:R-:W-:Y:S02]  /*17e0*/  LOP3.LUT R4, R23.reuse, 0x700, RZ, 0xfc, !PT ;  /* 0x0000070017047812 */ /* 0x040fe400078efcff */
[----:B0-----:R-:W-:Y:S02]  /*17f0*/  LOP3.LUT R6, R23, 0x800, RZ, 0xfc, !PT ;  /* 0x0000080017067812 */ /* 0x001fe400078efcff */
[----:B------:R-:W-:Y:S02]  /*1800*/  SHF.R.U32.HI R4, RZ, 0x2, R4 ;  /* 0x00000002ff047819 */ /* 0x000fe40000011604 */
[----:B------:R-:W-:Y:S02]  /*1810*/  SHF.R.U32.HI R6, RZ, 0x2, R6 ;  /* 0x00000002ff067819 */ /* 0x000fe40000011606 */
[----:B------:R-:W-:Y:S02]  /*1820*/  LOP3.LUT R7, R4, 0x1fc, RZ, 0xc0, !PT ;  /* 0x000001fc04077812 */ /* 0x000fe400078ec0ff */
[----:B------:R-:W-:-:S03]  /*1830*/  LOP3.LUT R31, R6, 0x23c, RZ, 0xc0, !PT ;  /* 0x0000023c061f7812 */ /* 0x000fc600078ec0ff */
[C---:B------:R-:W-:Y:S02]  /*1840*/  IMAD.IADD R7, R20.reuse, 0x1, R7 ;  /* 0x0000000114077824 */ /* 0x040fe400078e0207 */
[----:B------:R-:W-:Y:S01]  /*1850*/  IMAD.IADD R31, R20, 0x1, R31 ;  /* 0x00000001141f7824 */ /* 0x000fe200078e021f */
[----:B------:R-:W-:Y:S02]  /*1860*/  LOP3.LUT R6, R23, 0x900, RZ, 0xfc, !PT ;  /* 0x0000090017067812 */ /* 0x000fe400078efcff */
[----:B------:R0:W3:Y:S01]  /*1870*/  LDS R29, [R7+0x1c00] ;  /* 0x001c0000071d7984 */ /* 0x0000e20000000800 */
[----:B------:R-:W-:-:S03]  /*1880*/  IMAD.WIDE R4, R5, 0x4, R2 ;  /* 0x0000000405047825 */ /* 0x000fc600078e0202 */
[----:B------:R-:W4:Y:S01]  /*1890*/  LDS R31, [R31+0x2000] ;  /* 0x002000001f1f7984 */ /* 0x000f220000000800 */
[C---:B-1----:R-:W-:Y:S02]  /*18a0*/  LOP3.LUT R12, R23.reuse, 0xa00, RZ, 0xfc, !PT ;  /* 0x00000a00170c7812 */ /* 0x042fe400078efcff */
[----:B------:R-:W-:Y:S02]  /*18b0*/  SHF.R.U32.HI R6, RZ, 0x2, R6 ;  /* 0x00000002ff067819 */ /* 0x000fe40000011606 */
[C---:B------:R-:W-:Y:S02]  /*18c0*/  LOP3.LUT R14, R23.reuse, 0xb00, RZ, 0xfc, !PT ;  /* 0x00000b00170e7812 */ /* 0x040fe400078efcff */
[C---:B------:R-:W-:Y:S02]  /*18d0*/  LOP3.LUT R16, R23.reuse, 0xc00, RZ, 0xfc, !PT ;  /* 0x00000c0017107812 */ /* 0x040fe400078efcff */
[----:B------:R-:W-:Y:S02]  /*18e0*/  LOP3.LUT R18, R23, 0xd00, RZ, 0xfc, !PT ;  /* 0x00000d0017127812 */ /* 0x000fe400078efcff */
[----:B------:R-:W-:-:S02]  /*18f0*/  SHF.R.U32.HI R12, RZ, 0x2, R12 ;  /* 0x00000002ff0c7819 */ /* 0x000fc4000001160c */
[----:B------:R-:W-:Y:S01]  /*1900*/  SHF.R.U32.HI R14, RZ, 0x2, R14 ;  /* 0x00000002ff0e7819 */ /* 0x000fe2000001160e */
[----:B--2---:R1:W-:Y:S01]  /*1910*/  @P4 STG.E desc[UR6][R4.64], R33 ;  /* 0x0000002104004986 */ /* 0x0043e2000c101906 */
[----:B------:R-:W-:Y:S02]  /*1920*/  SHF.R.U32.HI R16, RZ, 0x2, R16 ;  /* 0x00000002ff107819 */ /* 0x000fe40000011610 */
[----:B------:R-:W-:Y:S02]  /*1930*/  SHF.R.U32.HI R18, RZ, 0x2, R18 ;  /* 0x00000002ff127819 */ /* 0x000fe40000011612 */
[----:B0-----:R-:W-:Y:S02]  /*1940*/  LOP3.LUT R7, R12, 0x2bc, RZ, 0xc0, !PT ;  /* 0x000002bc0c077812 */ /* 0x001fe400078ec0ff */
[----:B-1----:R-:W-:Y:S02]  /*1950*/  LOP3.LUT R4, R23, 0xe00, RZ, 0xfc, !PT ;  /* 0x00000e0017047812 */ /* 0x002fe400078efcff */
[----:B------:R-:W-:-:S02]  /*1960*/  LOP3.LUT R5, R6, 0x27c, RZ, 0xc0, !PT ;  /* 0x0000027c06057812 */ /* 0x000fc400078ec0ff */
[----:B------:R-:W-:Y:S02]  /*1970*/  SHF.R.U32.HI R4, RZ, 0x2, R4 ;  /* 0x00000002ff047819 */ /* 0x000fe40000011604 */
[----:B------:R-:W-:Y:S01]  /*1980*/  LOP3.LUT R33, R14, 0x2fc, RZ, 0xc0, !PT ;  /* 0x000002fc0e217812 */ /* 0x000fe200078ec0ff */
[----:B------:R-:W-:Y:S01]  /*1990*/  IMAD.IADD R26, R20, 0x1, R5 ;  /* 0x00000001141a7824 */ /* 0x000fe200078e0205 */
[----:B------:R-:W-:Y:S02]  /*19a0*/  LOP3.LUT R5, R16, 0x33c, RZ, 0xc0, !PT ;  /* 0x0000033c10057812 */ /* 0x000fe400078ec0ff */
[----:B------:R-:W-:Y:S01]  /*19b0*/  LOP3.LUT R35, R18, 0x37c, RZ, 0xc0, !PT ;  /* 0x0000037c12237812 */ /* 0x000fe200078ec0ff */
[----:B------:R-:W-:Y:S01]  /*19c0*/  IMAD.IADD R22, R20, 0x1, R7 ;  /* 0x0000000114167824 */ /* 0x000fe200078e0207 */
[----:B------:R-:W-:Y:S01]  /*19d0*/  LOP3.LUT R37, R4, 0x3bc, RZ, 0xc0, !PT ;  /* 0x000003bc04257812 */ /* 0x000fe200078ec0ff */
[C---:B------:R-:W-:Y:S01]  /*19e0*/  IMAD.IADD R18, R20.reuse, 0x1, R33 ;  /* 0x0000000114127824 */ /* 0x040fe200078e0221 */
[----:B------:R-:W0:Y:S01]  /*19f0*/  LDS R26, [R26+0x2400] ;  /* 0x002400001a1a7984 */ /* 0x000e220000000800 */
[----:B------:R-:W-:-:S02]  /*1a00*/  IMAD.IADD R16, R20, 0x1, R5 ;  /* 0x0000000114107824 */ /* 0x000fc400078e0205 */
[C---:B------:R-:W-:Y:S01]  /*1a10*/  IMAD.IADD R14, R20.reuse, 0x1, R35 ;  /* 0x00000001140e7824 */ /* 0x040fe200078e0223 */
[----:B------:R-:W1:Y:S01]  /*1a20*/  LDS R22, [R22+0x2800] ;  /* 0x0028000016167984 */ /* 0x000e620000000800 */
[----:B------:R-:W-:-:S03]  /*1a30*/  IMAD.IADD R12, R20, 0x1, R37 ;  /* 0x00000001140c7824 */ /* 0x000fc600078e0225 */
[----:B------:R-:W2:Y:S04]  /*1a40*/  LDS R18, [R18+0x2c00] ;  /* 0x002c000012127984 */ /* 0x000ea80000000800 */
[----:B------:R-:W5:Y:S04]  /*1a50*/  LDS R16, [R16+0x3000] ;  /* 0x0030000010107984 */ /* 0x000f680000000800 */
[----:B------:R-:W0:Y:S04]  /*1a60*/  LDS R14, [R14+0x3400] ;  /* 0x003400000e0e7984 */ /* 0x000e280000000800 */
[----:B------:R-:W1:Y:S01]  /*1a70*/  LDS R12, [R12+0x3800] ;  /* 0x003800000c0c7984 */ /* 0x000e620000000800 */
[----:B------:R-:W-:-:S04]  /*1a80*/  IMAD.WIDE R4, R25, 0x4, R2 ;  /* 0x0000000419047825 */ /* 0x000fc800078e0202 */
[----:B------:R-:W-:Y:S01]  /*1a90*/  IMAD.WIDE R6, R15, 0x4, R2 ;  /* 0x000000040f067825 */ /* 0x000fe200078e0202 */
[----:B---3--:R3:W-:Y:S04]  /*1aa0*/  @P3 STG.E desc[UR6][R4.64], R29 ;  /* 0x0000001d04003986 */ /* 0x0087e8000c101906 */
[----:B----4-:R4:W-:Y:S01]  /*1ab0*/  @P2 STG.E desc[UR6][R6.64], R31 ;  /* 0x0000001f06002986 */ /* 0x0109e2000c101906 */
[----:B------:R-:W-:Y:S01]  /*1ac0*/  ISETP.LT.AND P2, PT, R0, 0x180, !P0 ;  /* 0x000001800000780c */ /* 0x000fe20004741270 */
[----:B------:R-:W-:Y:S01]  /*1ad0*/  IMAD R0, R17, -0x60, R0 ;  /* 0xffffffa011007824 */ /* 0x000fe200078e0200 */
[----:B------:R-:W-:Y:S01]  /*1ae0*/  ISETP.LT.AND P4, PT, R10, 0x180, !P0 ;  /* 0x000001800a00780c */ /* 0x000fe20004781270 */
[----:B------:R-:W-:Y:S01]  /*1af0*/  IMAD R10, R27, -0x60, R10 ;  /* 0xffffffa01b0a7824 */ /* 0x000fe200078e020a */
[----:B------:R-:W-:Y:S01]  /*1b00*/  ISETP.LT.AND P3, PT, R8, 0x180, !P0 ;  /* 0x000001800800780c */ /* 0x000fe20004761270 */
[----:B------:R-:W-:-:S02]  /*1b10*/  IMAD R0, R0, 0x121, R21 ;  /* 0x0000012100007824 */ /* 0x000fc400078e0215 */
[----:B------:R-:W-:Y:S02]  /*1b20*/  IMAD R8, R19, -0x60, R8 ;  /* 0xffffffa013087824 */ /* 0x000fe400078e0208 */
[--C-:B------:R-:W-:Y:S02]  /*1b30*/  IMAD R10, R10, 0x121, R21.reuse ;  /* 0x000001210a0a7824 */ /* 0x100fe400078e0215 */
[----:B---3--:R-:W-:Y:S01]  /*1b40*/  IMAD R29, R17, 0x36300, R0 ;  /* 0x00036300111d7824 */ /* 0x008fe200078e0200 */
[----:B------:R-:W-:Y:S01]  /*1b50*/  LOP3.LUT R0, R24, 0xf0, RZ, 0xfc, !PT ;  /* 0x000000f018007812 */ /* 0x000fe200078efcff */
[----:B------:R-:W-:Y:S02]  /*1b60*/  IMAD R8, R8, 0x121, R21 ;  /* 0x0000012108087824 */ /* 0x000fe400078e0215 */
[----:B----4-:R-:W-:Y:S01]  /*1b70*/  IMAD R7, R27, 0x36300, R10 ;  /* 0x000363001b077824 */ /* 0x010fe200078e020a */
[----:B------:R-:W-:Y:S01]  /*1b80*/  ISETP.LT.AND P0, PT, R0, 0x180, !P0 ;  /* 0x000001800000780c */ /* 0x000fe20004701270 */
[----:B------:R-:W-:Y:S01]  /*1b90*/  IMAD R25, R19, 0x36300, R8 ;  /* 0x0003630013197824 */ /* 0x000fe200078e0208 */
[----:B------:R-:W-:Y:S01]  /*1ba0*/  LOP3.LUT R23, R23, 0xf00, RZ, 0xfc, !PT ;  /* 0x00000f0017177812 */ /* 0x000fe200078efcff */
[----:B------:R-:W-:-:S04]  /*1bb0*/  IMAD.WIDE R4, R13, 0x4, R2 ;  /* 0x000000040d047825 */ /* 0x000fc800078e0202 */
[----:B------:R-:W-:Y:S01]  /*1bc0*/  IMAD.WIDE R6, R7, 0x4, R2 ;  /* 0x0000000407067825 */ /* 0x000fe200078e0202 */
[----:B------:R-:W-:-:S03]  /*1bd0*/  SHF.R.U32.HI R23, RZ, 0x2, R23 ;  /* 0x00000002ff177819 */ /* 0x000fc60000011617 */
[--C-:B------:R-:W-:Y:S01]  /*1be0*/  IMAD.WIDE R24, R25, 0x4, R2.reuse ;  /* 0x0000000419187825 */ /* 0x100fe200078e0202 */
[----:B0-----:R0:W-:Y:S03]  /*1bf0*/  @P1 STG.E desc[UR6][R4.64], R26 ;  /* 0x0000001a04001986 */ /* 0x0011e6000c101906 */
[--C-:B------:R-:W-:Y:S01]  /*1c00*/  IMAD.WIDE R28, R29, 0x4, R2.reuse ;  /* 0x000000041d1c7825 */ /* 0x100fe200078e0202 */
[----:B-1----:R0:W-:Y:S03]  /*1c10*/  @P4 STG.E desc[UR6][R6.64], R22 ;  /* 0x0000001606004986 */ /* 0x0021e6000c101906 */
[--C-:B------:R-:W-:Y:S01]  /*1c20*/  IMAD.WIDE R10, R11, 0x4, R2.reuse ;  /* 0x000000040b0a7825 */ /* 0x100fe200078e0202 */
[----:B--2---:R0:W-:Y:S03]  /*1c30*/  @P3 STG.E desc[UR6][R24.64], R18 ;  /* 0x0000001218003986 */ /* 0x0041e6000c101906 */
[----:B------:R-:W-:Y:S01]  /*1c40*/  IMAD.WIDE R8, R9, 0x4, R2 ;  /* 0x0000000409087825 */ /* 0x000fe200078e0202 */
[----:B------:R-:W-:Y:S01]  /*1c50*/  LOP3.LUT R23, R23, 0x3fc, RZ, 0xc0, !PT ;  /* 0x000003fc17177812 */ /* 0x000fe200078ec0ff */
[----:B-----5:R0:W-:Y:S04]  /*1c60*/  @P2 STG.E desc[UR6][R28.64], R16 ;  /* 0x000000101c002986 */ /* 0x0201e8000c101906 */
[----:B------:R0:W-:Y:S01]  /*1c70*/  @P5 STG.E desc[UR6][R10.64], R14 ;  /* 0x0000000e0a005986 */ /* 0x0001e2000c101906 */
[----:B------:R-:W-:-:S03]  /*1c80*/  IMAD.IADD R20, R20, 0x1, R23 ;  /* 0x0000000114147824 */ /* 0x000fc600078e0217 */
[----:B------:R0:W-:Y:S02]  /*1c90*/  @P6 STG.E desc[UR6][R8.64], R12 ;  /* 0x0000000c08006986 */ /* 0x0001e4000c101906 */
[----:B0-----:R-:W-:Y:S05]  /*1ca0*/  @!P0 EXIT ;  /* 0x000000000000894d */ /* 0x001fea0003800000 */
[----:B0-----:R-:W0:Y:S01]  /*1cb0*/  LDS R7, [R20+0x3c00] ;  /* 0x003c000014077984 */ /* 0x001e220000000800 */
[----:B------:R-:W-:-:S05]  /*1cc0*/  IMAD.HI R4, R0, 0x2aaaaaab, RZ ;  /* 0x2aaaaaab00047827 */ /* 0x000fca00078e02ff */
[----:B------:R-:W-:-:S04]  /*1cd0*/  SHF.R.U32.HI R5, RZ, 0x1f, R4 ;  /* 0x0000001fff057819 */ /* 0x000fc80000011604 */
[----:B------:R-:W-:-:S05]  /*1ce0*/  LEA.HI.SX32 R5, R4, R5, 0x1c ;  /* 0x0000000504057211 */ /* 0x000fca00078fe2ff */
[----:B------:R-:W-:-:S04]  /*1cf0*/  IMAD R0, R5, -0x60, R0 ;  /* 0xffffffa005007824 */ /* 0x000fc800078e0200 */
[----:B------:R-:W-:-:S04]  /*1d00*/  IMAD R0, R0, 0x121, R21 ;  /* 0x0000012100007824 */ /* 0x000fc800078e0215 */
[----:B------:R-:W-:-:S04]  /*1d10*/  IMAD R5, R5, 0x36300, R0 ;  /* 0x0003630005057824 */ /* 0x000fc800078e0200 */
[----:B------:R-:W-:-:S05]  /*1d20*/  IMAD.WIDE R2, R5, 0x4, R2 ;  /* 0x0000000405027825 */ /* 0x000fca00078e0202 */
[----:B0-----:R-:W-:Y:S01]  /*1d30*/  STG.E desc[UR6][R2.64], R7 ;  /* 0x0000000702007986 */ /* 0x001fe2000c101906 */
[----:B------:R-:W-:Y:S05]  /*1d40*/  EXIT ;  /* 0x000000000000794d */ /* 0x000fea0003800000 */
.L_x_0:
[----:B------:R-:W-:-:S00]  /*1d50*/  BRA `(.L_x_0) ;  /* 0xfffffffc00fc7947 */ /* 0x000fc0000383ffff */
[----:B------:R-:W-:-:S00]  /*1d60*/  NOP ;  /* 0x0000000000007918 */ /* 0x000fc00000000000 */
        /* <DEDUP_REMOVED lines=9> */
.L_x_1:


//--------------------- .nv.global.init           --------------------------
	.section	.nv.global.init,"aw",@progbits
.nv.global.init:
	.type		_$_str,@object
	.size		_$_str,(_$_str_$_2 - _$_str)
_$_str:
        /*0000*/ 	.byte	0x5f, 0x5f, 0x43, 0x55, 0x44, 0x41, 0x5f, 0x46, 0x54, 0x5a, 0x00
	.type		_$_str_$_2,@object
	.size		_$_str_$_2,(.L_1 - _$_str_$_2)
_$_str_$_2:
        /*000b*/ 	.byte	0x5f, 0x5f, 0x43, 0x55, 0x44, 0x41, 0x5f, 0x50, 0x52, 0x45, 0x43, 0x5f, 0x53, 0x51, 0x52, 0x54
        /*001b*/ 	.byte	0x00
.L_1:


//--------------------- .nv.shared.triton_poi_fused__native_batch_norm_legit_no_training_relu_35 --------------------------
	.section	.nv.shared.triton_poi_fused__native_batch_norm_legit_no_training_relu_35,"aw",@nobits
	.sectionflags	@""
	.align	16
	.zero		1024


//--------------------- .nv.constant0.triton_poi_fused__native_batch_norm_legit_no_training_relu_35 --------------------------
	.section	.nv.constant0.triton_poi_fused__native_batch_norm_legit_no_training_relu_35,"a",@progbits
	.sectionflags	@""
	.align	4
.nv.constant0.triton_poi_fused__native_batch_norm_legit_no_training_relu_35:
	.zero		584
